//
// Generated by NVIDIA NVVM Compiler
//
// Compiler Build ID: CL-36424714
// Cuda compilation tools, release 13.0, V13.0.88
// Based on NVVM 20.0.0
//

.version 9.0
.target sm_100
.address_size 64

	// .globl	_Z10dfs_kernelPiS_S_i

.visible .entry _Z10dfs_kernelPiS_S_i(
	.param .u64 .ptr .align 1 _Z10dfs_kernelPiS_S_i_param_0,
	.param .u64 .ptr .align 1 _Z10dfs_kernelPiS_S_i_param_1,
	.param .u64 .ptr .align 1 _Z10dfs_kernelPiS_S_i_param_2,
	.param .u32 _Z10dfs_kernelPiS_S_i_param_3
)
{
	.reg .pred 	%p<23>;
	.reg .b32 	%r<75>;
	.reg .b64 	%rd<45>;

	ld.param.u64 	%rd14, [_Z10dfs_kernelPiS_S_i_param_0];
	ld.param.u64 	%rd15, [_Z10dfs_kernelPiS_S_i_param_1];
	ld.param.u64 	%rd16, [_Z10dfs_kernelPiS_S_i_param_2];
	ld.param.u32 	%r30, [_Z10dfs_kernelPiS_S_i_param_3];
	cvta.to.global.u64 	%rd1, %rd14;
	cvta.to.global.u64 	%rd2, %rd15;
	cvta.to.global.u64 	%rd3, %rd16;
	mov.u32 	%r31, %ctaid.x;
	mov.u32 	%r32, %ntid.x;
	mul.lo.s32 	%r33, %r31, %r32;
	mov.u32 	%r34, %tid.x;
	neg.s32 	%r35, %r34;
	setp.ne.s32 	%p1, %r33, %r35;
	@%p1 bra 	$L__BB0_30;
	mov.b32 	%r36, 0;
	st.global.u32 	[%rd3], %r36;
	mov.b32 	%r37, 1;
	st.global.u32 	[%rd2], %r37;
	setp.lt.s32 	%p2, %r30, 1;
	@%p2 bra 	$L__BB0_30;
	and.b32  	%r1, %r30, 3;
	add.s32 	%r2, %r30, -1;
	mul.wide.u32 	%rd17, %r2, 4;
	add.s64 	%rd4, %rd2, %rd17;
	add.s32 	%r3, %r30, -2;
	mul.wide.u32 	%rd18, %r3, 4;
	add.s64 	%rd5, %rd2, %rd18;
	add.s32 	%r4, %r30, -3;
	mul.wide.u32 	%rd19, %r4, 4;
	add.s64 	%rd6, %rd2, %rd19;
	mov.b32 	%r62, 0;
$L__BB0_3:
	setp.eq.s32 	%p3, %r1, 0;
	mul.wide.u32 	%rd20, %r62, 4;
	add.s64 	%rd7, %rd3, %rd20;
	add.s32 	%r66, %r62, -1;
	ld.global.u32 	%r40, [%rd7];
	mul.lo.s32 	%r7, %r40, %r30;
	mov.u32 	%r71, %r30;
	@%p3 bra 	$L__BB0_28;
	cvt.s64.s32 	%rd21, %r7;
	cvt.u64.u32 	%rd22, %r30;
	add.s64 	%rd23, %rd22, %rd21;
	shl.b64 	%rd24, %rd23, 2;
	add.s64 	%rd13, %rd1, %rd24;
	ld.global.u32 	%r41, [%rd13+-4];
	setp.ne.s32 	%p4, %r41, 1;
	@%p4 bra 	$L__BB0_7;
	ld.global.u32 	%r42, [%rd4];
	setp.ne.s32 	%p5, %r42, 0;
	@%p5 bra 	$L__BB0_7;
	mov.b32 	%r43, 1;
	st.global.u32 	[%rd4], %r43;
	st.global.u32 	[%rd7], %r2;
	mov.u32 	%r66, %r62;
$L__BB0_7:
	setp.eq.s32 	%p6, %r1, 1;
	mov.u32 	%r71, %r2;
	@%p6 bra 	$L__BB0_28;
	ld.global.u32 	%r44, [%rd13+-8];
	setp.ne.s32 	%p7, %r44, 1;
	@%p7 bra 	$L__BB0_11;
	ld.global.u32 	%r45, [%rd5];
	setp.ne.s32 	%p8, %r45, 0;
	@%p8 bra 	$L__BB0_11;
	mov.b32 	%r46, 1;
	st.global.u32 	[%rd5], %r46;
	add.s32 	%r66, %r66, 1;
	mul.wide.u32 	%rd25, %r66, 4;
	add.s64 	%rd26, %rd3, %rd25;
	st.global.u32 	[%rd26], %r3;
$L__BB0_11:
	setp.eq.s32 	%p9, %r1, 2;
	mov.u32 	%r71, %r3;
	@%p9 bra 	$L__BB0_28;
	ld.global.u32 	%r47, [%rd13+-12];
	setp.ne.s32 	%p10, %r47, 1;
	mov.u32 	%r71, %r4;
	@%p10 bra 	$L__BB0_28;
	ld.global.u32 	%r48, [%rd6];
	setp.ne.s32 	%p11, %r48, 0;
	mov.u32 	%r71, %r4;
	@%p11 bra 	$L__BB0_28;
	mov.b32 	%r49, 1;
	st.global.u32 	[%rd6], %r49;
	add.s32 	%r66, %r66, 1;
	mul.wide.u32 	%rd27, %r66, 4;
	add.s64 	%rd28, %rd3, %rd27;
	st.global.u32 	[%rd28], %r4;
	mov.u32 	%r71, %r4;
	bra.uni 	$L__BB0_28;
$L__BB0_15:
	mov.u32 	%r8, %r71;
	add.s32 	%r10, %r8, -1;
	cvt.s64.s32 	%rd29, %r7;
	cvt.s64.s32 	%rd30, %r8;
	add.s64 	%rd31, %rd30, %rd29;
	shl.b64 	%rd32, %rd31, 2;
	add.s64 	%rd8, %rd1, %rd32;
	ld.global.u32 	%r50, [%rd8+-4];
	setp.ne.s32 	%p13, %r50, 1;
	@%p13 bra 	$L__BB0_18;
	mul.wide.u32 	%rd33, %r10, 4;
	add.s64 	%rd9, %rd2, %rd33;
	ld.global.u32 	%r51, [%rd9];
	setp.ne.s32 	%p14, %r51, 0;
	@%p14 bra 	$L__BB0_18;
	mov.b32 	%r52, 1;
	st.global.u32 	[%rd9], %r52;
	add.s32 	%r11, %r66, 1;
	mul.wide.s32 	%rd34, %r66, 4;
	add.s64 	%rd35, %rd3, %rd34;
	st.global.u32 	[%rd35+4], %r10;
	mov.u32 	%r66, %r11;
$L__BB0_18:
	add.s32 	%r13, %r8, -2;
	ld.global.u32 	%r53, [%rd8+-8];
	setp.ne.s32 	%p15, %r53, 1;
	@%p15 bra 	$L__BB0_21;
	mul.wide.u32 	%rd36, %r13, 4;
	add.s64 	%rd10, %rd2, %rd36;
	ld.global.u32 	%r54, [%rd10];
	setp.ne.s32 	%p16, %r54, 0;
	@%p16 bra 	$L__BB0_21;
	mov.b32 	%r55, 1;
	st.global.u32 	[%rd10], %r55;
	add.s32 	%r14, %r66, 1;
	mul.wide.s32 	%rd37, %r66, 4;
	add.s64 	%rd38, %rd3, %rd37;
	st.global.u32 	[%rd38+4], %r13;
	mov.u32 	%r66, %r14;
$L__BB0_21:
	add.s32 	%r16, %r8, -3;
	ld.global.u32 	%r56, [%rd8+-12];
	setp.ne.s32 	%p17, %r56, 1;
	@%p17 bra 	$L__BB0_24;
	mul.wide.u32 	%rd39, %r16, 4;
	add.s64 	%rd11, %rd2, %rd39;
	ld.global.u32 	%r57, [%rd11];
	setp.ne.s32 	%p18, %r57, 0;
	@%p18 bra 	$L__BB0_24;
	mov.b32 	%r58, 1;
	st.global.u32 	[%rd11], %r58;
	add.s32 	%r17, %r66, 1;
	mul.wide.s32 	%rd40, %r66, 4;
	add.s64 	%rd41, %rd3, %rd40;
	st.global.u32 	[%rd41+4], %r16;
	mov.u32 	%r66, %r17;
$L__BB0_24:
	add.s32 	%r71, %r8, -4;
	ld.global.u32 	%r59, [%rd8+-16];
	setp.ne.s32 	%p19, %r59, 1;
	@%p19 bra 	$L__BB0_27;
	mul.wide.u32 	%rd42, %r71, 4;
	add.s64 	%rd12, %rd2, %rd42;
	ld.global.u32 	%r60, [%rd12];
	setp.ne.s32 	%p20, %r60, 0;
	@%p20 bra 	$L__BB0_27;
	mov.b32 	%r61, 1;
	st.global.u32 	[%rd12], %r61;
	add.s32 	%r20, %r66, 1;
	mul.wide.s32 	%rd43, %r66, 4;
	add.s64 	%rd44, %rd3, %rd43;
	st.global.u32 	[%rd44+4], %r71;
	mov.u32 	%r66, %r20;
$L__BB0_27:
	setp.gt.s32 	%p21, %r8, 4;
	@%p21 bra 	$L__BB0_15;
	bra.uni 	$L__BB0_29;
$L__BB0_28:
	setp.lt.u32 	%p12, %r30, 4;
	@%p12 bra 	$L__BB0_29;
	bra.uni 	$L__BB0_15;
$L__BB0_29:
	setp.gt.s32 	%p22, %r66, -1;
	mov.u32 	%r62, %r66;
	@%p22 bra 	$L__BB0_3;
$L__BB0_30:
	ret;

}


// ===== COMPILED SASS (sm_100) =====

	.target	sm_100

	.elftype	@"ET_EXEC"


//--------------------- .note.nv.tkinfo           --------------------------
	.section	.note.nv.tkinfo,"",@"SHT_NOTE"
	.sectionflags	@"SHF_NOTE_NV_TKINFO"
	.tkinfo
        /*0018*/ 	.word	0x00000002
        /*0030*/ 	.string	""
        /*0030*/ 	.string	"ptxas"
        /*0030*/ 	.string	"Cuda compilation tools, release 13.0, V13.0.88"
        /*0030*/ 	.string	"Build cuda_13.0.r13.0/compiler.36424714_0"
        /*0030*/ 	.string	"-arch sm_100 -m 64 "



//--------------------- .note.nv.cuinfo           --------------------------
	.section	.note.nv.cuinfo,"",@"SHT_NOTE"
	.sectionflags	@"SHF_NOTE_NV_CUINFO"
        /*0018*/ 	.short	0x0002
        /*001a*/ 	.short	0x0064
        /*001c*/ 	.short	0x0082
	.zero		2


//--------------------- .nv.info                  --------------------------
	.section	.nv.info,"",@"SHT_CUDA_INFO"
	.align	4


	//----- nvinfo : EIATTR_REGCOUNT
	.align		4
        /*0000*/ 	.byte	0x04, 0x2f
        /*0002*/ 	.short	(.L_1 - .L_0)
	.align		4
.L_0:
        /*0004*/ 	.word	index@(_Z10dfs_kernelPiS_S_i)
        /*0008*/ 	.word	0x0000001e


	//----- nvinfo : EIATTR_FRAME_SIZE
	.align		4
.L_1:
        /*000c*/ 	.byte	0x04, 0x11
        /*000e*/ 	.short	(.L_3 - .L_2)
	.align		4
.L_2:
        /*0010*/ 	.word	index@(_Z10dfs_kernelPiS_S_i)
        /*0014*/ 	.word	0x00000000


	//----- nvinfo : EIATTR_MIN_STACK_SIZE
	.align		4
.L_3:
        /*0018*/ 	.byte	0x04, 0x12
        /*001a*/ 	.short	(.L_5 - .L_4)
	.align		4
.L_4:
        /*001c*/ 	.word	index@(_Z10dfs_kernelPiS_S_i)
        /*0020*/ 	.word	0x00000000
.L_5:


//--------------------- .nv.compat                --------------------------
	.section	.nv.compat,"",@"SHT_CUDA_COMPAT_INFO"
	.align	4
        /*0000*/ 	.byte	0x02, 0x09, 0x00, 0x00, 0x02, 0x02, 0x01, 0x00, 0x02, 0x05, 0x05, 0x00, 0x03, 0x07, 0x01, 0x01
        /*0010*/ 	.byte	0x02, 0x03, 0x00, 0x00, 0x02, 0x06, 0x01, 0x00, 0x04, 0x0b, 0x08, 0x00, 0x09, 0x00, 0x00, 0x00
        /*0020*/ 	.byte	0x00, 0x00, 0x00, 0x00


//--------------------- .nv.info._Z10dfs_kernelPiS_S_i --------------------------
	.section	.nv.info._Z10dfs_kernelPiS_S_i,"",@"SHT_CUDA_INFO"
	.sectionflags	@""
	.align	4


	//----- nvinfo : EIATTR_CUDA_API_VERSION
	.align		4
        /*0000*/ 	.byte	0x04, 0x37
        /*0002*/ 	.short	(.L_7 - .L_6)
.L_6:
        /*0004*/ 	.word	0x00000082


	//----- nvinfo : EIATTR_KPARAM_INFO
	.align		4
.L_7:
        /*0008*/ 	.byte	0x04, 0x17
        /*000a*/ 	.short	(.L_9 - .L_8)
.L_8:
        /*000c*/ 	.word	0x00000000
        /*0010*/ 	.short	0x0003
        /*0012*/ 	.short	0x0018
        /*0014*/ 	.byte	0x00, 0xf0, 0x11, 0x00


	//----- nvinfo : EIATTR_KPARAM_INFO
	.align		4
.L_9:
        /*0018*/ 	.byte	0x04, 0x17
        /*001a*/ 	.short	(.L_11 - .L_10)
.L_10:
        /*001c*/ 	.word	0x00000000
        /*0020*/ 	.short	0x0002
        /*0022*/ 	.short	0x0010
        /*0024*/ 	.byte	0x00, 0xf5, 0x21, 0x00


	//----- nvinfo : EIATTR_KPARAM_INFO
	.align		4
.L_11:
        /*0028*/ 	.byte	0x04, 0x17
        /*002a*/ 	.short	(.L_13 - .L_12)
.L_12:
        /*002c*/ 	.word	0x00000000
        /*0030*/ 	.short	0x0001
        /*0032*/ 	.short	0x0008
        /*0034*/ 	.byte	0x00, 0xf5, 0x21, 0x00


	//----- nvinfo : EIATTR_KPARAM_INFO
	.align		4
.L_13:
        /*0038*/ 	.byte	0x04, 0x17
        /*003a*/ 	.short	(.L_15 - .L_14)
.L_14:
        /*003c*/ 	.word	0x00000000
        /*0040*/ 	.short	0x0000
        /*0042*/ 	.short	0x0000
        /*0044*/ 	.byte	0x00, 0xf5, 0x21, 0x00


	//----- nvinfo : EIATTR_SPARSE_MMA_MASK
	.align		4
.L_15:
        /*0048*/ 	.byte	0x03, 0x50
        /*004a*/ 	.short	0x0000


	//----- nvinfo : EIATTR_MAXREG_COUNT
	.align		4
        /*004c*/ 	.byte	0x03, 0x1b
        /*004e*/ 	.short	0x00ff


	//----- nvinfo : EIATTR_MERCURY_ISA_VERSION
	.align		4
        /*0050*/ 	.byte	0x03, 0x5f
        /*0052*/ 	.short	0x0101


	//----- nvinfo : EIATTR_VRC_CTA_INIT_COUNT
	.align		4
        /*0054*/ 	.byte	0x02, 0x4a
	.zero		1
	.zero		1


	//----- nvinfo : EIATTR_EXIT_INSTR_OFFSETS
	.align		4
        /*0058*/ 	.byte	0x04, 0x1c
        /*005a*/ 	.short	(.L_17 - .L_16)


	//   ....[0]....
.L_16:
        /*005c*/ 	.word	0x00000070


	//   ....[1]....
        /*0060*/ 	.word	0x00000100


	//   ....[2]....
        /*0064*/ 	.word	0x00000960


	//----- nvinfo : EIATTR_CBANK_PARAM_SIZE
	.align		4
.L_17:
        /*0068*/ 	.byte	0x03, 0x19
        /*006a*/ 	.short	0x001c


	//----- nvinfo : EIATTR_PARAM_CBANK
	.align		4
        /*006c*/ 	.byte	0x04, 0x0a
        /*006e*/ 	.short	(.L_19 - .L_18)
	.align		4
.L_18:
        /*0070*/ 	.word	index@(.nv.constant0._Z10dfs_kernelPiS_S_i)
        /*0074*/ 	.short	0x0380
        /*0076*/ 	.short	0x001c


	//----- nvinfo : EIATTR_SW_WAR
	.align		4
.L_19:
        /*0078*/ 	.byte	0x04, 0x36
        /*007a*/ 	.short	(.L_21 - .L_20)
.L_20:
        /*007c*/ 	.word	0x00000008
.L_21:


//--------------------- .nv.callgraph             --------------------------
	.section	.nv.callgraph,"",@"SHT_CUDA_CALLGRAPH"
	.align	4
	.sectionentsize	8
	.align		4
        /*0000*/ 	.word	0x00000000
	.align		4
        /*0004*/ 	.word	0xffffffff
	.align		4
        /*0008*/ 	.word	0x00000000
	.align		4
        /*000c*/ 	.word	0xfffffffe
	.align		4
        /*0010*/ 	.word	0x00000000
	.align		4
        /*0014*/ 	.word	0xfffffffd
	.align		4
        /*0018*/ 	.word	0x00000000
	.align		4
        /*001c*/ 	.word	0xfffffffc


//--------------------- .text._Z10dfs_kernelPiS_S_i --------------------------
	.section	.text._Z10dfs_kernelPiS_S_i,"ax",@progbits
	.align	128
        .global         _Z10dfs_kernelPiS_S_i
        .type           _Z10dfs_kernelPiS_S_i,@function
        .size           _Z10dfs_kernelPiS_S_i,(.L_x_11 - _Z10dfs_kernelPiS_S_i)
        .other          _Z10dfs_kernelPiS_S_i,@"STO_CUDA_ENTRY STV_DEFAULT"
_Z10dfs_kernelPiS_S_i:
.text._Z10dfs_kernelPiS_S_i:
[----:B------:R-:W-:Y:S01]  /*0000*/  LDC R1, c[0x0][0x37c] ;  /* 0x0000df00ff017b82 */ /* 0x000fe20000000800 */
[----:B------:R-:W0:Y:S07]  /*0010*/  S2R R0, SR_TID.X ;  /* 0x0000000000007919 */ /* 0x000e2e0000002100 */
[----:B------:R-:W1:Y:S01]  /*0020*/  S2UR UR4, SR_CTAID.X ;  /* 0x00000000000479c3 */ /* 0x000e620000002500 */
[----:B------:R-:W1:Y:S02]  /*0030*/  LDCU UR5, c[0x0][0x360] ;  /* 0x00006c00ff0577ac */ /* 0x000e640008000800 */
[----:B-1----:R-:W-:Y:S01]  /*0040*/  UIMAD UR4, UR4, UR5, URZ ;  /* 0x00000005040472a4 */ /* 0x002fe2000f8e02ff */
[----:B0-----:R-:W-:-:S05]  /*0050*/  IMAD.MOV R0, RZ, RZ, -R0 ;  /* 0x000000ffff007224 */ /* 0x001fca00078e0a00 */
[----:B------:R-:W-:-:S13]  /*0060*/  ISETP.NE.AND P0, PT, R0, UR4, PT ;  /* 0x0000000400007c0c */ /* 0x000fda000bf05270 */
[----:B------:R-:W-:Y:S05]  /*0070*/  @P0 EXIT ;  /* 0x000000000000094d */ /* 0x000fea0003800000 */
[----:B------:R-:W0:Y:S01]  /*0080*/  LDC R4, c[0x0][0x398] ;  /* 0x0000e600ff047b82 */ /* 0x000e220000000800 */
[----:B------:R-:W1:Y:S01]  /*0090*/  LDCU.64 UR4, c[0x0][0x358] ;  /* 0x00006b00ff0477ac */ /* 0x000e620008000a00 */
[----:B------:R-:W-:-:S06]  /*00a0*/  IMAD.MOV.U32 R5, RZ, RZ, 0x1 ;  /* 0x00000001ff057424 */ /* 0x000fcc00078e00ff */
[----:B------:R-:W1:Y:S08]  /*00b0*/  LDC.64 R6, c[0x0][0x390] ;  /* 0x0000e400ff067b82 */ /* 0x000e700000000a00 */
[----:B------:R-:W2:Y:S01]  /*00c0*/  LDC.64 R2, c[0x0][0x388] ;  /* 0x0000e200ff027b82 */ /* 0x000ea20000000a00 */
[----:B0-----:R-:W-:Y:S01]  /*00d0*/  ISETP.GE.AND P0, PT, R4, 0x1, PT ;  /* 0x000000010400780c */ /* 0x001fe20003f06270 */
[----:B-1----:R0:W-:Y:S04]  /*00e0*/  STG.E desc[UR4][R6.64], RZ ;  /* 0x000000ff06007986 */ /* 0x0021e8000c101904 */
[----:B--2---:R0:W-:Y:S08]  /*00f0*/  STG.E desc[UR4][R2.64], R5 ;  /* 0x0000000502007986 */ /* 0x0041f0000c101904 */
[----:B------:R-:W-:Y:S05]  /*0100*/  @!P0 EXIT ;  /* 0x000000000000894d */ /* 0x000fea0003800000 */
[----:B------:R-:W1:Y:S01]  /*0110*/  LDC.64 R12, c[0x0][0x388] ;  /* 0x0000e200ff0c7b82 */ /* 0x000e620000000a00 */
[C---:B0-----:R-:W-:Y:S01]  /*0120*/  IADD3 R2, PT, PT, R4.reuse, -0x2, RZ ;  /* 0xfffffffe04027810 */ /* 0x041fe20007ffe0ff */
[C---:B------:R-:W-:Y:S02]  /*0130*/  VIADD R0, R4.reuse, 0xffffffff ;  /* 0xffffffff04007836 */ /* 0x040fe40000000000 */
[C---:B------:R-:W-:Y:S01]  /*0140*/  VIADD R3, R4.reuse, 0xfffffffd ;  /* 0xfffffffd04037836 */ /* 0x040fe20000000000 */
[----:B------:R-:W-:Y:S01]  /*0150*/  LOP3.LUT R4, R4, 0x3, RZ, 0xc0, !PT ;  /* 0x0000000304047812 */ /* 0x000fe200078ec0ff */
[----:B------:R-:W-:Y:S02]  /*0160*/  IMAD.MOV.U32 R21, RZ, RZ, RZ ;  /* 0x000000ffff157224 */ /* 0x000fe400078e00ff */
[----:B-1----:R-:W-:-:S04]  /*0170*/  IMAD.WIDE.U32 R8, R0, 0x4, R12 ;  /* 0x0000000400087825 */ /* 0x002fc800078e000c */
[----:B------:R-:W-:-:S04]  /*0180*/  IMAD.WIDE.U32 R10, R2, 0x4, R12 ;  /* 0x00000004020a7825 */ /* 0x000fc800078e000c */
[----:B------:R-:W-:-:S07]  /*0190*/  IMAD.WIDE.U32 R12, R3, 0x4, R12 ;  /* 0x00000004030c7825 */ /* 0x000fce00078e000c */
.L_x_9:
[----:B0-2---:R-:W0:Y:S01]  /*01a0*/  LDC.64 R14, c[0x0][0x390] ;  /* 0x0000e400ff0e7b82 */ /* 0x005e220000000a00 */
[----:B------:R-:W1:Y:S01]  /*01b0*/  LDCU UR6, c[0x0][0x398] ;  /* 0x00007300ff0677ac */ /* 0x000e620008000800 */
[----:B------:R-:W2:Y:S01]  /*01c0*/  LDCU UR7, c[0x0][0x398] ;  /* 0x00007300ff0777ac */ /* 0x000ea20008000800 */
[----:B0-----:R-:W-:-:S05]  /*01d0*/  IMAD.WIDE.U32 R16, R21, 0x4, R14 ;  /* 0x0000000415107825 */ /* 0x001fca00078e000e */
[----:B------:R-:W2:Y:S01]  /*01e0*/  LDG.E R7, desc[UR4][R16.64] ;  /* 0x0000000410077981 */ /* 0x000ea2000c1e1900 */
[----:B------:R-:W-:Y:S01]  /*01f0*/  ISETP.NE.AND P0, PT, R4, RZ, PT ;  /* 0x000000ff0400720c */ /* 0x000fe20003f05270 */
[----:B-1----:R-:W-:Y:S01]  /*0200*/  IMAD.U32 R6, RZ, RZ, UR6 ;  /* 0x00000006ff067e24 */ /* 0x002fe2000f8e00ff */
[----:B------:R-:W-:Y:S01]  /*0210*/  IADD3 R5, PT, PT, R21, -0x1, RZ ;  /* 0xffffffff15057810 */ /* 0x000fe20007ffe0ff */
[----:B--2---:R-:W-:-:S10]  /*0220*/  IMAD R7, R7, UR7, RZ ;  /* 0x0000000707077c24 */ /* 0x004fd4000f8e02ff */
[----:B------:R-:W-:Y:S05]  /*0230*/  @!P0 BRA `(.L_x_0) ;  /* 0x0000000000ac8947 */ /* 0x000fea0003800000 */
[----:B------:R-:W0:Y:S01]  /*0240*/  LDC.64 R18, c[0x0][0x380] ;  /* 0x0000e000ff127b82 */ /* 0x000e220000000a00 */
[----:B------:R-:W-:-:S04]  /*0250*/  IADD3 R6, P0, PT, R7, UR7, RZ ;  /* 0x0000000707067c10 */ /* 0x000fc8000ff1e0ff */
[----:B------:R-:W-:Y:S02]  /*0260*/  LEA.HI.X.SX32 R20, R7, RZ, 0x1, P0 ;  /* 0x000000ff07147211 */ /* 0x000fe400000f0eff */
[----:B0-----:R-:W-:-:S04]  /*0270*/  LEA R18, P0, R6, R18, 0x2 ;  /* 0x0000001206127211 */ /* 0x001fc800078010ff */
[----:B------:R-:W-:-:S05]  /*0280*/  LEA.HI.X R19, R6, R19, R20, 0x2, P0 ;  /* 0x0000001306137211 */ /* 0x000fca00000f1414 */
[----:B------:R-:W2:Y:S01]  /*0290*/  LDG.E R6, desc[UR4][R18.64+-0x4] ;  /* 0xfffffc0412067981 */ /* 0x000ea2000c1e1900 */
[----:B------:R-:W-:Y:S02]  /*02a0*/  ISETP.NE.AND P0, PT, R4, 0x1, PT ;  /* 0x000000010400780c */ /* 0x000fe40003f05270 */
[----:B--2---:R-:W-:-:S13]  /*02b0*/  ISETP.NE.AND P1, PT, R6, 0x1, PT ;  /* 0x000000010600780c */ /* 0x004fda0003f25270 */
[----:B------:R-:W-:Y:S05]  /*02c0*/  @P1 BRA `(.L_x_1) ;  /* 0x0000000000181947 */ /* 0x000fea0003800000 */
[----:B------:R-:W2:Y:S02]  /*02d0*/  LDG.E R6, desc[UR4][R8.64] ;  /* 0x0000000408067981 */ /* 0x000ea4000c1e1900 */
[----:B--2---:R-:W-:-:S13]  /*02e0*/  ISETP.NE.AND P1, PT, R6, RZ, PT ;  /* 0x000000ff0600720c */ /* 0x004fda0003f25270 */
[----:B------:R-:W-:Y:S01]  /*02f0*/  @!P1 IMAD.MOV.U32 R23, RZ, RZ, 0x1 ;  /* 0x00000001ff179424 */ /* 0x000fe200078e00ff */
[----:B------:R-:W-:-:S04]  /*0300*/  @!P1 MOV R5, R21 ;  /* 0x0000001500059202 */ /* 0x000fc80000000f00 */
[----:B------:R0:W-:Y:S04]  /*0310*/  @!P1 STG.E desc[UR4][R8.64], R23 ;  /* 0x0000001708009986 */ /* 0x0001e8000c101904 */
[----:B------:R0:W-:Y:S02]  /*0320*/  @!P1 STG.E desc[UR4][R16.64], R0 ;  /* 0x0000000010009986 */ /* 0x0001e4000c101904 */
.L_x_1:
[----:B------:R-:W-:Y:S01]  /*0330*/  IMAD.MOV.U32 R6, RZ, RZ, R0 ;  /* 0x000000ffff067224 */ /* 0x000fe200078e0000 */
[----:B------:R-:W-:Y:S06]  /*0340*/  @!P0 BRA `(.L_x_0) ;  /* 0x0000000000688947 */ /* 0x000fec0003800000 */
[----:B------:R-:W2:Y:S01]  /*0350*/  LDG.E R6, desc[UR4][R18.64+-0x8] ;  /* 0xfffff80412067981 */ /* 0x000ea2000c1e1900 */
[----:B------:R-:W-:Y:S02]  /*0360*/  ISETP.NE.AND P0, PT, R4, 0x2, PT ;  /* 0x000000020400780c */ /* 0x000fe40003f05270 */
[----:B--2---:R-:W-:-:S13]  /*0370*/  ISETP.NE.AND P1, PT, R6, 0x1, PT ;  /* 0x000000010600780c */ /* 0x004fda0003f25270 */
[----:B------:R-:W-:Y:S05]  /*0380*/  @P1 BRA `(.L_x_2) ;  /* 0x00000000001c1947 */ /* 0x000fea0003800000 */
[----:B------:R-:W2:Y:S02]  /*0390*/  LDG.E R6, desc[UR4][R10.64] ;  /* 0x000000040a067981 */ /* 0x000ea4000c1e1900 */
[----:B--2---:R-:W-:-:S13]  /*03a0*/  ISETP.NE.AND P1, PT, R6, RZ, PT ;  /* 0x000000ff0600720c */ /* 0x004fda0003f25270 */
[----:B------:R-:W-:Y:S01]  /*03b0*/  @!P1 VIADD R5, R5, 0x1 ;  /* 0x0000000105059836 */ /* 0x000fe20000000000 */
[----:B------:R-:W-:-:S03]  /*03c0*/  @!P1 MOV R21, 0x1 ;  /* 0x0000000100159802 */ /* 0x000fc60000000f00 */
[----:B0-----:R-:W-:Y:S02]  /*03d0*/  @!P1 IMAD.WIDE.U32 R16, R5, 0x4, R14 ;  /* 0x0000000405109825 */ /* 0x001fe400078e000e */
[----:B------:R1:W-:Y:S04]  /*03e0*/  @!P1 STG.E desc[UR4][R10.64], R21 ;  /* 0x000000150a009986 */ /* 0x0003e8000c101904 */
[----:B------:R1:W-:Y:S02]  /*03f0*/  @!P1 STG.E desc[UR4][R16.64], R2 ;  /* 0x0000000210009986 */ /* 0x0003e4000c101904 */
.L_x_2:
[----:B------:R-:W-:Y:S01]  /*0400*/  IMAD.MOV.U32 R6, RZ, RZ, R2 ;  /* 0x000000ffff067224 */ /* 0x000fe200078e0002 */
[----:B------:R-:W-:Y:S06]  /*0410*/  @!P0 BRA `(.L_x_0) ;  /* 0x0000000000348947 */ /* 0x000fec0003800000 */
[----:B------:R-:W2:Y:S01]  /*0420*/  LDG.E R18, desc[UR4][R18.64+-0xc] ;  /* 0xfffff40412127981 */ /* 0x000ea2000c1e1900 */
[----:B------:R-:W-:Y:S01]  /*0430*/  IMAD.MOV.U32 R6, RZ, RZ, R3 ;  /* 0x000000ffff067224 */ /* 0x000fe200078e0003 */
[----:B--2---:R-:W-:-:S13]  /*0440*/  ISETP.NE.AND P0, PT, R18, 0x1, PT ;  /* 0x000000011200780c */ /* 0x004fda0003f05270 */
[----:B------:R-:W-:Y:S05]  /*0450*/  @P0 BRA `(.L_x_0) ;  /* 0x0000000000240947 */ /* 0x000fea0003800000 */
[----:B------:R-:W2:Y:S02]  /*0460*/  LDG.E R6, desc[UR4][R12.64] ;  /* 0x000000040c067981 */ /* 0x000ea4000c1e1900 */
[----:B--2---:R-:W-:Y:S01]  /*0470*/  ISETP.NE.AND P0, PT, R6, RZ, PT ;  /* 0x000000ff0600720c */ /* 0x004fe20003f05270 */
[----:B------:R-:W-:-:S12]  /*0480*/  IMAD.MOV.U32 R6, RZ, RZ, R3 ;  /* 0x000000ffff067224 */ /* 0x000fd800078e0003 */
[----:B------:R-:W-:Y:S01]  /*0490*/  @!P0 IADD3 R5, PT, PT, R5, 0x1, RZ ;  /* 0x0000000105058810 */ /* 0x000fe20007ffe0ff */
[----:B01----:R-:W-:Y:S01]  /*04a0*/  @!P0 IMAD.MOV.U32 R17, RZ, RZ, 0x1 ;  /* 0x00000001ff118424 */ /* 0x003fe200078e00ff */
[----:B------:R-:W-:-:S03]  /*04b0*/  @!P0 MOV R6, R3 ;  /* 0x0000000300068202 */ /* 0x000fc60000000f00 */
[----:B------:R-:W-:Y:S01]  /*04c0*/  @!P0 IMAD.WIDE.U32 R14, R5, 0x4, R14 ;  /* 0x00000004050e8825 */ /* 0x000fe200078e000e */
[----:B------:R2:W-:Y:S04]  /*04d0*/  @!P0 STG.E desc[UR4][R12.64], R17 ;  /* 0x000000110c008986 */ /* 0x0005e8000c101904 */
[----:B------:R2:W-:Y:S02]  /*04e0*/  @!P0 STG.E desc[UR4][R14.64], R3 ;  /* 0x000000030e008986 */ /* 0x0005e4000c101904 */
.L_x_0:
[----:B------:R-:W-:-:S09]  /*04f0*/  UISETP.GE.U32.AND UP0, UPT, UR7, 0x4, UPT ;  /* 0x000000040700788c */ /* 0x000fd2000bf06070 */
[----:B------:R-:W-:Y:S05]  /*0500*/  BRA.U !UP0, `(.L_x_3) ;  /* 0x0000000508087547 */ /* 0x000fea000b800000 */
[----:B--2---:R-:W2:Y:S01]  /*0510*/  LDC.64 R14, c[0x0][0x388] ;  /* 0x0000e200ff0e7b82 */ /* 0x004ea20000000a00 */
[----:B0-----:R-:W-:-:S07]  /*0520*/  SHF.R.S32.HI R23, RZ, 0x1f, R7 ;  /* 0x0000001fff177819 */ /* 0x001fce0000011407 */
.L_x_8:
[----:B-1----:R-:W0:Y:S01]  /*0530*/  LDC.64 R16, c[0x0][0x380] ;  /* 0x0000e000ff107b82 */ /* 0x002e220000000a00 */
[----:B------:R-:W-:-:S04]  /*0540*/  IADD3 R18, P0, PT, R7, R6, RZ ;  /* 0x0000000607127210 */ /* 0x000fc80007f1e0ff */
[----:B------:R-:W-:Y:S02]  /*0550*/  LEA.HI.X.SX32 R19, R6, R23, 0x1, P0 ;  /* 0x0000001706137211 */ /* 0x000fe400000f0eff */
[----:B0-----:R-:W-:-:S04]  /*0560*/  LEA R16, P0, R18, R16, 0x2 ;  /* 0x0000001012107211 */ /* 0x001fc800078010ff */
[----:B------:R-:W-:-:S05]  /*0570*/  LEA.HI.X R17, R18, R17, R19, 0x2, P0 ;  /* 0x0000001112117211 */ /* 0x000fca00000f1413 */
[----:B------:R-:W3:Y:S02]  /*0580*/  LDG.E R18, desc[UR4][R16.64+-0x4] ;  /* 0xfffffc0410127981 */ /* 0x000ee4000c1e1900 */
[----:B---3--:R-:W-:-:S13]  /*0590*/  ISETP.NE.AND P0, PT, R18, 0x1, PT ;  /* 0x000000011200780c */ /* 0x008fda0003f05270 */
[----:B------:R-:W-:Y:S05]  /*05a0*/  @P0 BRA `(.L_x_4) ;  /* 0x00000000002c0947 */ /* 0x000fea0003800000 */
[----:B------:R-:W-:-:S04]  /*05b0*/  VIADD R25, R6, 0xffffffff ;  /* 0xffffffff06197836 */ /* 0x000fc80000000000 */
[----:B--2---:R-:W-:-:S05]  /*05c0*/  IMAD.WIDE.U32 R20, R25, 0x4, R14 ;  /* 0x0000000419147825 */ /* 0x004fca00078e000e */
[----:B------:R-:W2:Y:S02]  /*05d0*/  LDG.E R18, desc[UR4][R20.64] ;  /* 0x0000000414127981 */ /* 0x000ea4000c1e1900 */
[----:B--2---:R-:W-:-:S13]  /*05e0*/  ISETP.NE.AND P0, PT, R18, RZ, PT ;  /* 0x000000ff1200720c */ /* 0x004fda0003f05270 */
[----:B------:R-:W0:Y:S01]  /*05f0*/  @!P0 LDC.64 R18, c[0x0][0x390] ;  /* 0x0000e400ff128b82 */ /* 0x000e220000000a00 */
[----:B------:R-:W-:Y:S01]  /*0600*/  @!P0 IMAD.MOV.U32 R27, RZ, RZ, 0x1 ;  /* 0x00000001ff1b8424 */ /* 0x000fe200078e00ff */
[----:B------:R-:W-:-:S04]  /*0610*/  @!P0 IADD3 R22, PT, PT, R5, 0x1, RZ ;  /* 0x0000000105168810 */ /* 0x000fc80007ffe0ff */
[----:B------:R1:W-:Y:S01]  /*0620*/  @!P0 STG.E desc[UR4][R20.64], R27 ;  /* 0x0000001b14008986 */ /* 0x0003e2000c101904 */
[----:B0-----:R-:W-:-:S04]  /*0630*/  @!P0 IMAD.WIDE R18, R5, 0x4, R18 ;  /* 0x0000000405128825 */ /* 0x001fc800078e0212 */
[----:B------:R-:W-:Y:S01]  /*0640*/  @!P0 IMAD.MOV.U32 R5, RZ, RZ, R22 ;  /* 0x000000ffff058224 */ /* 0x000fe200078e0016 */
[----:B------:R1:W-:Y:S06]  /*0650*/  @!P0 STG.E desc[UR4][R18.64+0x4], R25 ;  /* 0x0000041912008986 */ /* 0x0003ec000c101904 */
.L_x_4:
[----:B-1----:R-:W3:Y:S02]  /*0660*/  LDG.E R18, desc[UR4][R16.64+-0x8] ;  /* 0xfffff80410127981 */ /* 0x002ee4000c1e1900 */
[----:B---3--:R-:W-:-:S13]  /*0670*/  ISETP.NE.AND P0, PT, R18, 0x1, PT ;  /* 0x000000011200780c */ /* 0x008fda0003f05270 */
[----:B------:R-:W-:Y:S05]  /*0680*/  @P0 BRA `(.L_x_5) ;  /* 0x00000000002c0947 */ /* 0x000fea0003800000 */
[----:B------:R-:W-:-:S04]  /*0690*/  VIADD R25, R6, 0xfffffffe ;  /* 0xfffffffe06197836 */ /* 0x000fc80000000000 */
[----:B--2---:R-:W-:-:S05]  /*06a0*/  IMAD.WIDE.U32 R18, R25, 0x4, R14 ;  /* 0x0000000419127825 */ /* 0x004fca00078e000e */
[----:B------:R-:W2:Y:S02]  /*06b0*/  LDG.E R20, desc[UR4][R18.64] ;  /* 0x0000000412147981 */ /* 0x000ea4000c1e1900 */
[----:B--2---:R-:W-:-:S13]  /*06c0*/  ISETP.NE.AND P0, PT, R20, RZ, PT ;  /* 0x000000ff1400720c */ /* 0x004fda0003f05270 */
[----:B------:R-:W0:Y:S01]  /*06d0*/  @!P0 LDC.64 R20, c[0x0][0x390] ;  /* 0x0000e400ff148b82 */ /* 0x000e220000000a00 */
[----:B------:R-:W-:Y:S01]  /*06e0*/  @!P0 MOV R27, 0x1 ;  /* 0x00000001001b8802 */ /* 0x000fe20000000f00 */
[----:B------:R-:W-:-:S04]  /*06f0*/  @!P0 VIADD R22, R5, 0x1 ;  /* 0x0000000105168836 */ /* 0x000fc80000000000 */
[----:B------:R1:W-:Y:S01]  /*0700*/  @!P0 STG.E desc[UR4][R18.64], R27 ;  /* 0x0000001b12008986 */ /* 0x0003e2000c101904 */
[----:B0-----:R-:W-:-:S04]  /*0710*/  @!P0 IMAD.WIDE R20, R5, 0x4, R20 ;  /* 0x0000000405148825 */ /* 0x001fc800078e0214 */
[----:B------:R-:W-:Y:S01]  /*0720*/  @!P0 IMAD.MOV.U32 R5, RZ, RZ, R22 ;  /* 0x000000ffff058224 */ /* 0x000fe200078e0016 */
[----:B------:R1:W-:Y:S06]  /*0730*/  @!P0 STG.E desc[UR4][R20.64+0x4], R25 ;  /* 0x0000041914008986 */ /* 0x0003ec000c101904 */
.L_x_5:
[----:B-1----:R-:W3:Y:S02]  /*0740*/  LDG.E R18, desc[UR4][R16.64+-0xc] ;  /* 0xfffff40410127981 */ /* 0x002ee4000c1e1900 */
[----:B---3--:R-:W-:-:S13]  /*0750*/  ISETP.NE.AND P0, PT, R18, 0x1, PT ;  /* 0x000000011200780c */ /* 0x008fda0003f05270 */
[----:B------:R-:W-:Y:S05]  /*0760*/  @P0 BRA `(.L_x_6) ;  /* 0x00000000002c0947 */ /* 0x000fea0003800000 */
[----:B------:R-:W-:-:S05]  /*0770*/  IADD3 R25, PT, PT, R6, -0x3, RZ ;  /* 0xfffffffd06197810 */ /* 0x000fca0007ffe0ff */
[----:B--2---:R-:W-:-:S05]  /*0780*/  IMAD.WIDE.U32 R18, R25, 0x4, R14 ;  /* 0x0000000419127825 */ /* 0x004fca00078e000e */
[----:B------:R-:W2:Y:S02]  /*0790*/  LDG.E R20, desc[UR4][R18.64] ;  /* 0x0000000412147981 */ /* 0x000ea4000c1e1900 */
[----:B--2---:R-:W-:-:S13]  /*07a0*/  ISETP.NE.AND P0, PT, R20, RZ, PT ;  /* 0x000000ff1400720c */ /* 0x004fda0003f05270 */
[----:B------:R-:W0:Y:S01]  /*07b0*/  @!P0 LDC.64 R20, c[0x0][0x390] ;  /* 0x0000e400ff148b82 */ /* 0x000e220000000a00 */
[----:B------:R-:W-:Y:S02]  /*07c0*/  @!P0 IMAD.MOV.U32 R27, RZ, RZ, 0x1 ;  /* 0x00000001ff1b8424 */ /* 0x000fe400078e00ff */
[----:B------:R-:W-:-:S03]  /*07d0*/  @!P0 VIADD R22, R5, 0x1 ;  /* 0x0000000105168836 */ /* 0x000fc60000000000 */
[----:B------:R1:W-:Y:S01]  /*07e0*/  @!P0 STG.E desc[UR4][R18.64], R27 ;  /* 0x0000001b12008986 */ /* 0x0003e2000c101904 */
[----:B0-----:R-:W-:Y:S01]  /*07f0*/  @!P0 IMAD.WIDE R20, R5, 0x4, R20 ;  /* 0x0000000405148825 */ /* 0x001fe200078e0214 */
[----:B------:R-:W-:-:S04]  /*0800*/  @!P0 MOV R5, R22 ;  /* 0x0000001600058202 */ /* 0x000fc80000000f00 */
[----:B------:R1:W-:Y:S03]  /*0810*/  @!P0 STG.E desc[UR4][R20.64+0x4], R25 ;  /* 0x0000041914008986 */ /* 0x0003e6000c101904 */
.L_x_6:
[----:B------:R-:W3:Y:S01]  /*0820*/  LDG.E R16, desc[UR4][R16.64+-0x10] ;  /* 0xfffff00410107981 */ /* 0x000ee2000c1e1900 */
[----:B-1----:R-:W-:Y:S02]  /*0830*/  IMAD.MOV.U32 R20, RZ, RZ, R6 ;  /* 0x000000ffff147224 */ /* 0x002fe400078e0006 */
[----:B------:R-:W-:Y:S01]  /*0840*/  VIADD R6, R6, 0xfffffffc ;  /* 0xfffffffc06067836 */ /* 0x000fe20000000000 */
[----:B---3--:R-:W-:-:S13]  /*0850*/  ISETP.NE.AND P0, PT, R16, 0x1, PT ;  /* 0x000000011000780c */ /* 0x008fda0003f05270 */
[----:B------:R-:W-:Y:S05]  /*0860*/  @P0 BRA `(.L_x_7) ;  /* 0x0000000000280947 */ /* 0x000fea0003800000 */
        /* <DEDUP_REMOVED lines=10> */
.L_x_7:
[----:B------:R-:W-:-:S13]  /*0910*/  ISETP.GT.AND P0, PT, R20, 0x4, PT ;  /* 0x000000041400780c */ /* 0x000fda0003f04270 */
[----:B------:R-:W-:Y:S05]  /*0920*/  @P0 BRA `(.L_x_8) ;  /* 0xfffffffc00000947 */ /* 0x000fea000383ffff */
.L_x_3:
[----:B------:R-:W-:Y:S02]  /*0930*/  ISETP.GT.AND P0, PT, R5, -0x1, PT ;  /* 0xffffffff0500780c */ /* 0x000fe40003f04270 */
[----:B-1----:R-:W-:-:S11]  /*0940*/  MOV R21, R5 ;  /* 0x0000000500157202 */ /* 0x002fd60000000f00 */
[----:B------:R-:W-:Y:S05]  /*0950*/  @P0 BRA `(.L_x_9) ;  /* 0xfffffff800100947 */ /* 0x000fea000383ffff */
[----:B------:R-:W-:Y:S05]  /*0960*/  EXIT ;  /* 0x000000000000794d */ /* 0x000fea0003800000 */
.L_x_10:
[----:B------:R-:W-:-:S00]  /*0970*/  BRA `(.L_x_10) ;  /* 0xfffffffc00fc7947 */ /* 0x000fc0000383ffff */
[----:B------:R-:W-:-:S00]  /*0980*/  NOP ;  /* 0x0000000000007918 */ /* 0x000fc00000000000 */
[----:B------:R-:W-:-:S00]  /*0990*/  NOP ;  /* 0x0000000000007918 */ /* 0x000fc00000000000 */
[----:B------:R-:W-:-:S00]  /*09a0*/  NOP ;  /* 0x0000000000007918 */ /* 0x000fc00000000000 */
[----:B------:R-:W-:-:S00]  /*09b0*/  NOP ;  /* 0x0000000000007918 */ /* 0x000fc00000000000 */
[----:B------:R-:W-:-:S00]  /*09c0*/  NOP ;  /* 0x0000000000007918 */ /* 0x000fc00000000000 */
[----:B------:R-:W-:-:S00]  /*09d0*/  NOP ;  /* 0x0000000000007918 */ /* 0x000fc00000000000 */
[----:B------:R-:W-:-:S00]  /*09e0*/  NOP ;  /* 0x0000000000007918 */ /* 0x000fc00000000000 */
[----:B------:R-:W-:-:S00]  /*09f0*/  NOP ;  /* 0x0000000000007918 */ /* 0x000fc00000000000 */
.L_x_11:


//--------------------- .nv.shared.reserved.0     --------------------------
	.section	.nv.shared.reserved.0,"aw",@nobits
	.weak		__nv_reservedSMEM_offset_0_alias
	.size		__nv_reservedSMEM_offset_0_alias, 0, 64
	.other		__nv_reservedSMEM_offset_0_alias,@"STO_CUDA_RESERVED_SHARED STV_DEFAULT"
__nv_reservedSMEM_offset_0_alias:
	.zero		0
	.zero		64


//--------------------- .nv.constant0._Z10dfs_kernelPiS_S_i --------------------------
	.section	.nv.constant0._Z10dfs_kernelPiS_S_i,"a",@progbits
	.sectionflags	@""
	.align	4
.nv.constant0._Z10dfs_kernelPiS_S_i:
	.zero		924


//--------------------- SYMBOLS --------------------------

	.type		.nv.reservedSmem.offset0,@object
	.size		.nv.reservedSmem.offset0,0x4
